//
// Generated by NVIDIA NVVM Compiler
//
// Compiler Build ID: CL-36424714
// Cuda compilation tools, release 13.0, V13.0.88
// Based on NVVM 20.0.0
//

.version 9.0
.target sm_100
.address_size 64

	// .globl	_Z3dotPiS_S_S_
.extern .func  (.param .b32 func_retval0) vprintf
(
	.param .b64 vprintf_param_0,
	.param .b64 vprintf_param_1
)
;
.global .align 1 .b8 $str[10] = {37, 100, 32, 37, 100, 32, 37, 100, 10};
.global .align 1 .b8 $str$1[4] = {37, 100, 10};

.visible .entry _Z3dotPiS_S_S_(
	.param .u64 .ptr .align 1 _Z3dotPiS_S_S__param_0,
	.param .u64 .ptr .align 1 _Z3dotPiS_S_S__param_1,
	.param .u64 .ptr .align 1 _Z3dotPiS_S_S__param_2,
	.param .u64 .ptr .align 1 _Z3dotPiS_S_S__param_3
)
{
	.local .align 8 .b8 	__local_depot0[16];
	.reg .b64 	%SP;
	.reg .b64 	%SPL;
	.reg .pred 	%p<6>;
	.reg .b32 	%r<18>;
	.reg .b64 	%rd<19>;

	mov.u64 	%SPL, __local_depot0;
	cvta.local.u64 	%SP, %SPL;
	ld.param.u64 	%rd2, [_Z3dotPiS_S_S__param_0];
	ld.param.u64 	%rd3, [_Z3dotPiS_S_S__param_1];
	ld.param.u64 	%rd4, [_Z3dotPiS_S_S__param_2];
	cvta.to.global.u64 	%rd5, %rd4;
	cvta.to.global.u64 	%rd6, %rd3;
	cvta.to.global.u64 	%rd7, %rd2;
	add.u64 	%rd8, %SP, 0;
	add.u64 	%rd1, %SPL, 0;
	mov.u32 	%r16, %tid.x;
	mul.wide.u32 	%rd9, %r16, 4;
	add.s64 	%rd10, %rd7, %rd9;
	ld.global.u32 	%r8, [%rd10];
	add.s64 	%rd11, %rd6, %rd9;
	ld.global.u32 	%r9, [%rd11];
	mul.lo.s32 	%r10, %r9, %r8;
	add.s64 	%rd12, %rd5, %rd9;
	st.global.u32 	[%rd12], %r10;
	setp.gt.u32 	%p1, %r16, 7;
	@%p1 bra 	$L__BB0_8;
	mov.u32 	%r2, %ntid.x;
	mov.u64 	%rd16, $str$1;
	mov.u64 	%rd13, $str;
$L__BB0_2:
	setp.lt.u32 	%p2, %r2, 2;
	@%p2 bra 	$L__BB0_7;
	div.u32 	%r4, %r16, %r2;
	mov.u32 	%r17, %r2;
$L__BB0_4:
	shr.u32 	%r6, %r17, 1;
	setp.ge.u32 	%p3, %r4, %r6;
	@%p3 bra 	$L__BB0_6;
	add.s32 	%r11, %r6, %r16;
	st.local.v2.u32 	[%rd1], {%r6, %r16};
	st.local.u32 	[%rd1+8], %r11;
	cvta.global.u64 	%rd14, %rd13;
	{ // callseq 0, 0
	.param .b64 param0;
	st.param.b64 	[param0], %rd14;
	.param .b64 param1;
	st.param.b64 	[param1], %rd8;
	.param .b32 retval0;
	call.uni (retval0), 
	vprintf, 
	(
	param0, 
	param1
	);
	ld.param.b32 	%r12, [retval0];
	} // callseq 0
$L__BB0_6:
	bar.sync 	0;
	setp.gt.u32 	%p4, %r17, 3;
	mov.u32 	%r17, %r6;
	@%p4 bra 	$L__BB0_4;
$L__BB0_7:
	st.local.u32 	[%rd1], %r16;
	cvta.global.u64 	%rd17, %rd16;
	{ // callseq 1, 0
	.param .b64 param0;
	st.param.b64 	[param0], %rd17;
	.param .b64 param1;
	st.param.b64 	[param1], %rd8;
	.param .b32 retval0;
	call.uni (retval0), 
	vprintf, 
	(
	param0, 
	param1
	);
	ld.param.b32 	%r14, [retval0];
	} // callseq 1
	add.s32 	%r16, %r16, %r2;
	setp.lt.u32 	%p5, %r16, 8;
	@%p5 bra 	$L__BB0_2;
$L__BB0_8:
	ret;

}


// ===== COMPILED SASS (sm_100) =====

	.target	sm_100

	.elftype	@"ET_EXEC"


//--------------------- .note.nv.tkinfo           --------------------------
	.section	.note.nv.tkinfo,"",@"SHT_NOTE"
	.sectionflags	@"SHF_NOTE_NV_TKINFO"
	.tkinfo
        /*0018*/ 	.word	0x00000002
        /*0030*/ 	.string	""
        /*0030*/ 	.string	"ptxas"
        /*0030*/ 	.string	"Cuda compilation tools, release 13.0, V13.0.88"
        /*0030*/ 	.string	"Build cuda_13.0.r13.0/compiler.36424714_0"
        /*0030*/ 	.string	"-arch sm_100 -m 64 "



//--------------------- .note.nv.cuinfo           --------------------------
	.section	.note.nv.cuinfo,"",@"SHT_NOTE"
	.sectionflags	@"SHF_NOTE_NV_CUINFO"
        /*0018*/ 	.short	0x0002
        /*001a*/ 	.short	0x0064
        /*001c*/ 	.short	0x0082
	.zero		2


//--------------------- .nv.info                  --------------------------
	.section	.nv.info,"",@"SHT_CUDA_INFO"
	.align	4


	//----- nvinfo : EIATTR_REGCOUNT
	.align		4
        /*0000*/ 	.byte	0x04, 0x2f
        /*0002*/ 	.short	(.L_3 - .L_2)
	.align		4
.L_2:
        /*0004*/ 	.word	index@(_Z3dotPiS_S_S_)
        /*0008*/ 	.word	0x00000019


	//----- nvinfo : EIATTR_FRAME_SIZE
	.align		4
.L_3:
        /*000c*/ 	.byte	0x04, 0x11
        /*000e*/ 	.short	(.L_5 - .L_4)
	.align		4
.L_4:
        /*0010*/ 	.word	index@(_Z3dotPiS_S_S_)
        /*0014*/ 	.word	0x00000010


	//----- nvinfo : EIATTR_MIN_STACK_SIZE
	.align		4
.L_5:
        /*0018*/ 	.byte	0x04, 0x12
        /*001a*/ 	.short	(.L_7 - .L_6)
	.align		4
.L_6:
        /*001c*/ 	.word	index@(_Z3dotPiS_S_S_)
        /*0020*/ 	.word	0x00000010
.L_7:


//--------------------- .nv.compat                --------------------------
	.section	.nv.compat,"",@"SHT_CUDA_COMPAT_INFO"
	.align	4
        /*0000*/ 	.byte	0x02, 0x09, 0x00, 0x00, 0x02, 0x02, 0x01, 0x00, 0x02, 0x05, 0x05, 0x00, 0x03, 0x07, 0x01, 0x01
        /*0010*/ 	.byte	0x02, 0x03, 0x00, 0x00, 0x02, 0x06, 0x01, 0x00, 0x04, 0x0b, 0x08, 0x00, 0x09, 0x00, 0x00, 0x00
        /*0020*/ 	.byte	0x00, 0x00, 0x00, 0x00


//--------------------- .nv.info._Z3dotPiS_S_S_   --------------------------
	.section	.nv.info._Z3dotPiS_S_S_,"",@"SHT_CUDA_INFO"
	.sectionflags	@""
	.align	4


	//----- nvinfo : EIATTR_CUDA_API_VERSION
	.align		4
        /*0000*/ 	.byte	0x04, 0x37
        /*0002*/ 	.short	(.L_9 - .L_8)
.L_8:
        /*0004*/ 	.word	0x00000082


	//----- nvinfo : EIATTR_KPARAM_INFO
	.align		4
.L_9:
        /*0008*/ 	.byte	0x04, 0x17
        /*000a*/ 	.short	(.L_11 - .L_10)
.L_10:
        /*000c*/ 	.word	0x00000000
        /*0010*/ 	.short	0x0003
        /*0012*/ 	.short	0x0018
        /*0014*/ 	.byte	0x00, 0xf5, 0x21, 0x00


	//----- nvinfo : EIATTR_KPARAM_INFO
	.align		4
.L_11:
        /*0018*/ 	.byte	0x04, 0x17
        /*001a*/ 	.short	(.L_13 - .L_12)
.L_12:
        /*001c*/ 	.word	0x00000000
        /*0020*/ 	.short	0x0002
        /*0022*/ 	.short	0x0010
        /*0024*/ 	.byte	0x00, 0xf5, 0x21, 0x00


	//----- nvinfo : EIATTR_KPARAM_INFO
	.align		4
.L_13:
        /*0028*/ 	.byte	0x04, 0x17
        /*002a*/ 	.short	(.L_15 - .L_14)
.L_14:
        /*002c*/ 	.word	0x00000000
        /*0030*/ 	.short	0x0001
        /*0032*/ 	.short	0x0008
        /*0034*/ 	.byte	0x00, 0xf5, 0x21, 0x00


	//----- nvinfo : EIATTR_KPARAM_INFO
	.align		4
.L_15:
        /*0038*/ 	.byte	0x04, 0x17
        /*003a*/ 	.short	(.L_17 - .L_16)
.L_16:
        /*003c*/ 	.word	0x00000000
        /*0040*/ 	.short	0x0000
        /*0042*/ 	.short	0x0000
        /*0044*/ 	.byte	0x00, 0xf5, 0x21, 0x00


	//----- nvinfo : EIATTR_SPARSE_MMA_MASK
	.align		4
.L_17:
        /*0048*/ 	.byte	0x03, 0x50
        /*004a*/ 	.short	0x0000


	//----- nvinfo : EIATTR_MAXREG_COUNT
	.align		4
        /*004c*/ 	.byte	0x03, 0x1b
        /*004e*/ 	.short	0x00ff


	//----- nvinfo : EIATTR_NUM_BARRIERS
	.align		4
        /*0050*/ 	.byte	0x02, 0x4c
        /*0052*/ 	.byte	0x01
	.zero		1


	//----- nvinfo : EIATTR_EXTERNS
	.align		4
        /*0054*/ 	.byte	0x04, 0x0f
        /*0056*/ 	.short	(.L_19 - .L_18)


	//   ....[0]....
	.align		4
.L_18:
        /*0058*/ 	.word	index@(vprintf)


	//----- nvinfo : EIATTR_MERCURY_ISA_VERSION
	.align		4
.L_19:
        /*005c*/ 	.byte	0x03, 0x5f
        /*005e*/ 	.short	0x0101


	//----- nvinfo : EIATTR_VRC_CTA_INIT_COUNT
	.align		4
        /*0060*/ 	.byte	0x02, 0x4a
	.zero		1
	.zero		1


	//----- nvinfo : EIATTR_SYSCALL_OFFSETS
	.align		4
        /*0064*/ 	.byte	0x04, 0x46
        /*0066*/ 	.short	(.L_21 - .L_20)


	//   ....[0]....
.L_20:
        /*0068*/ 	.word	0x00000380


	//   ....[1]....
        /*006c*/ 	.word	0x00000470


	//----- nvinfo : EIATTR_EXIT_INSTR_OFFSETS
	.align		4
.L_21:
        /*0070*/ 	.byte	0x04, 0x1c
        /*0072*/ 	.short	(.L_23 - .L_22)


	//   ....[0]....
.L_22:
        /*0074*/ 	.word	0x00000130


	//   ....[1]....
        /*0078*/ 	.word	0x000004b0


	//----- nvinfo : EIATTR_CRS_STACK_SIZE
	.align		4
.L_23:
        /*007c*/ 	.byte	0x04, 0x1e
        /*007e*/ 	.short	(.L_25 - .L_24)
.L_24:
        /*0080*/ 	.word	0x00000000


	//----- nvinfo : EIATTR_CBANK_PARAM_SIZE
	.align		4
.L_25:
        /*0084*/ 	.byte	0x03, 0x19
        /*0086*/ 	.short	0x0020


	//----- nvinfo : EIATTR_PARAM_CBANK
	.align		4
        /*0088*/ 	.byte	0x04, 0x0a
        /*008a*/ 	.short	(.L_27 - .L_26)
	.align		4
.L_26:
        /*008c*/ 	.word	index@(.nv.constant0._Z3dotPiS_S_S_)
        /*0090*/ 	.short	0x0380
        /*0092*/ 	.short	0x0020


	//----- nvinfo : EIATTR_SW_WAR
	.align		4
.L_27:
        /*0094*/ 	.byte	0x04, 0x36
        /*0096*/ 	.short	(.L_29 - .L_28)
.L_28:
        /*0098*/ 	.word	0x00000008
.L_29:


//--------------------- .nv.callgraph             --------------------------
	.section	.nv.callgraph,"",@"SHT_CUDA_CALLGRAPH"
	.align	4
	.sectionentsize	8
	.align		4
        /*0000*/ 	.word	0x00000000
	.align		4
        /*0004*/ 	.word	0xffffffff
	.align		4
        /*0008*/ 	.word	index@(_Z3dotPiS_S_S_)
	.align		4
        /*000c*/ 	.word	index@(vprintf)
	.align		4
        /*0010*/ 	.word	0x00000000
	.align		4
        /*0014*/ 	.word	0xfffffffe
	.align		4
        /*0018*/ 	.word	0x00000000
	.align		4
        /*001c*/ 	.word	0xfffffffd
	.align		4
        /*0020*/ 	.word	0x00000000
	.align		4
        /*0024*/ 	.word	0xfffffffc


//--------------------- .nv.constant4             --------------------------
	.section	.nv.constant4,"a",@progbits
	.align	8
	.align		8
.nv.constant4:
        /*0000*/ 	.dword	vprintf
	.align		8
        /*0008*/ 	.dword	$str
	.align		8
        /*0010*/ 	.dword	$str$1


//--------------------- .text._Z3dotPiS_S_S_      --------------------------
	.section	.text._Z3dotPiS_S_S_,"ax",@progbits
	.align	128
        .global         _Z3dotPiS_S_S_
        .type           _Z3dotPiS_S_S_,@function
        .size           _Z3dotPiS_S_S_,(.L_x_6 - _Z3dotPiS_S_S_)
        .other          _Z3dotPiS_S_S_,@"STO_CUDA_ENTRY STV_DEFAULT"
_Z3dotPiS_S_S_:
.text._Z3dotPiS_S_S_:
[----:B------:R-:W0:Y:S01]  /*0000*/  LDC R1, c[0x0][0x37c] ;  /* 0x0000df00ff017b82 */ /* 0x000e220000000800 */
[----:B------:R-:W1:Y:S07]  /*0010*/  S2R R17, SR_TID.X ;  /* 0x0000000000117919 */ /* 0x000e6e0000002100 */
[----:B------:R-:W1:Y:S01]  /*0020*/  LDC.64 R4, c[0x0][0x380] ;  /* 0x0000e000ff047b82 */ /* 0x000e620000000a00 */
[----:B------:R-:W2:Y:S01]  /*0030*/  LDCU.64 UR4, c[0x0][0x358] ;  /* 0x00006b00ff0477ac */ /* 0x000ea20008000a00 */
[----:B0-----:R-:W-:-:S06]  /*0040*/  VIADD R1, R1, 0xfffffff0 ;  /* 0xfffffff001017836 */ /* 0x001fcc0000000000 */
[----:B------:R-:W0:Y:S08]  /*0050*/  LDC.64 R6, c[0x0][0x388] ;  /* 0x0000e200ff067b82 */ /* 0x000e300000000a00 */
[----:B------:R-:W3:Y:S01]  /*0060*/  LDC.64 R8, c[0x0][0x390] ;  /* 0x0000e400ff087b82 */ /* 0x000ee20000000a00 */
[----:B-1----:R-:W-:-:S04]  /*0070*/  IMAD.WIDE.U32 R4, R17, 0x4, R4 ;  /* 0x0000000411047825 */ /* 0x002fc800078e0004 */
[C---:B0-----:R-:W-:Y:S02]  /*0080*/  IMAD.WIDE.U32 R6, R17.reuse, 0x4, R6 ;  /* 0x0000000411067825 */ /* 0x041fe400078e0006 */
[----:B--2---:R-:W2:Y:S04]  /*0090*/  LDG.E R4, desc[UR4][R4.64] ;  /* 0x0000000404047981 */ /* 0x004ea8000c1e1900 */
[----:B------:R-:W2:Y:S01]  /*00a0*/  LDG.E R7, desc[UR4][R6.64] ;  /* 0x0000000406077981 */ /* 0x000ea2000c1e1900 */
[----:B------:R-:W0:Y:S01]  /*00b0*/  LDCU UR6, c[0x0][0x2f8] ;  /* 0x00005f00ff0677ac */ /* 0x000e220008000800 */
[C---:B------:R-:W-:Y:S01]  /*00c0*/  ISETP.GT.U32.AND P0, PT, R17.reuse, 0x7, PT ;  /* 0x000000071100780c */ /* 0x040fe20003f04070 */
[----:B---3--:R-:W-:Y:S01]  /*00d0*/  IMAD.WIDE.U32 R8, R17, 0x4, R8 ;  /* 0x0000000411087825 */ /* 0x008fe200078e0008 */
[----:B------:R-:W1:Y:S01]  /*00e0*/  LDCU UR7, c[0x0][0x2fc] ;  /* 0x00005f80ff0777ac */ /* 0x000e620008000800 */
[----:B0-----:R-:W-:-:S05]  /*00f0*/  IADD3 R18, P1, PT, R1, UR6, RZ ;  /* 0x0000000601127c10 */ /* 0x001fca000ff3e0ff */
[----:B-1----:R-:W-:Y:S02]  /*0100*/  IMAD.X R2, RZ, RZ, UR7, P1 ;  /* 0x00000007ff027e24 */ /* 0x002fe400088e06ff */
[----:B--2---:R-:W-:-:S05]  /*0110*/  IMAD R3, R4, R7, RZ ;  /* 0x0000000704037224 */ /* 0x004fca00078e02ff */
[----:B------:R0:W-:Y:S01]  /*0120*/  STG.E desc[UR4][R8.64], R3 ;  /* 0x0000000308007986 */ /* 0x0001e2000c101904 */
[----:B------:R-:W-:Y:S05]  /*0130*/  @P0 EXIT ;  /* 0x000000000000094d */ /* 0x000fea0003800000 */
[----:B------:R-:W1:Y:S02]  /*0140*/  LDCU UR36, c[0x0][0x360] ;  /* 0x00006c00ff2477ac */ /* 0x000e640008000800 */
.L_x_4:
[----:B-1----:R-:W-:-:S09]  /*0150*/  UISETP.GE.U32.AND UP0, UPT, UR36, 0x2, UPT ;  /* 0x000000022400788c */ /* 0x002fd2000bf06070 */
[----:B------:R-:W-:Y:S05]  /*0160*/  BRA.U !UP0, `(.L_x_0) ;  /* 0x00000001089c7547 */ /* 0x000fea000b800000 */
[----:B------:R-:W1:Y:S01]  /*0170*/  I2F.U32.RP R0, UR36 ;  /* 0x0000002400007d06 */ /* 0x000e620008209000 */
[----:B------:R-:W-:Y:S01]  /*0180*/  ISETP.NE.U32.AND P2, PT, RZ, UR36, PT ;  /* 0x00000024ff007c0c */ /* 0x000fe2000bf45070 */
[----:B------:R-:W-:-:S06]  /*0190*/  IMAD.U32 R22, RZ, RZ, UR36 ;  /* 0x00000024ff167e24 */ /* 0x000fcc000f8e00ff */
[----:B-1----:R-:W1:Y:S02]  /*01a0*/  MUFU.RCP R0, R0 ;  /* 0x0000000000007308 */ /* 0x002e640000001000 */
[----:B-1----:R-:W-:-:S06]  /*01b0*/  IADD3 R4, PT, PT, R0, 0xffffffe, RZ ;  /* 0x0ffffffe00047810 */ /* 0x002fcc0007ffe0ff */
[----:B------:R1:W0:Y:S02]  /*01c0*/  F2I.FTZ.U32.TRUNC.NTZ R5, R4 ;  /* 0x0000000400057305 */ /* 0x000224000021f000 */
[----:B-1----:R-:W-:Y:S02]  /*01d0*/  IMAD.MOV.U32 R4, RZ, RZ, RZ ;  /* 0x000000ffff047224 */ /* 0x002fe400078e00ff */
[----:B0-----:R-:W-:-:S04]  /*01e0*/  IMAD.MOV R3, RZ, RZ, -R5 ;  /* 0x000000ffff037224 */ /* 0x001fc800078e0a05 */
[----:B------:R-:W-:-:S04]  /*01f0*/  IMAD R3, R3, UR36, RZ ;  /* 0x0000002403037c24 */ /* 0x000fc8000f8e02ff */
[----:B------:R-:W-:-:S06]  /*0200*/  IMAD.HI.U32 R6, R5, R3, R4 ;  /* 0x0000000305067227 */ /* 0x000fcc00078e0004 */
[----:B------:R-:W-:-:S05]  /*0210*/  IMAD.HI.U32 R19, R6, R17, RZ ;  /* 0x0000001106137227 */ /* 0x000fca00078e00ff */
[----:B------:R-:W-:-:S05]  /*0220*/  IADD3 R6, PT, PT, -R19, RZ, RZ ;  /* 0x000000ff13067210 */ /* 0x000fca0007ffe1ff */
[----:B------:R-:W-:-:S05]  /*0230*/  IMAD R3, R6, UR36, R17 ;  /* 0x0000002406037c24 */ /* 0x000fca000f8e0211 */
[----:B------:R-:W-:-:S13]  /*0240*/  ISETP.GE.U32.AND P0, PT, R3, UR36, PT ;  /* 0x0000002403007c0c */ /* 0x000fda000bf06070 */
[----:B------:R-:W-:Y:S02]  /*0250*/  @P0 VIADD R3, R3, -UR36 ;  /* 0x8000002403030c36 */ /* 0x000fe40008000000 */
[----:B------:R-:W-:-:S03]  /*0260*/  @P0 VIADD R19, R19, 0x1 ;  /* 0x0000000113130836 */ /* 0x000fc60000000000 */
[----:B------:R-:W-:-:S13]  /*0270*/  ISETP.GE.U32.AND P1, PT, R3, UR36, PT ;  /* 0x0000002403007c0c */ /* 0x000fda000bf26070 */
[----:B------:R-:W-:Y:S02]  /*0280*/  @P1 IADD3 R19, PT, PT, R19, 0x1, RZ ;  /* 0x0000000113131810 */ /* 0x000fe40007ffe0ff */
[----:B------:R-:W-:-:S07]  /*0290*/  @!P2 LOP3.LUT R19, RZ, UR36, RZ, 0x33, !PT ;  /* 0x00000024ff13ac12 */ /* 0x000fce000f8e33ff */
.L_x_2:
[----:B------:R-:W-:-:S04]  /*02a0*/  SHF.R.U32.HI R16, RZ, 0x1, R22 ;  /* 0x00000001ff107819 */ /* 0x000fc80000011616 */
[----:B------:R-:W-:-:S13]  /*02b0*/  ISETP.GE.U32.AND P0, PT, R19, R16, PT ;  /* 0x000000101300720c */ /* 0x000fda0003f06070 */
[----:B------:R-:W-:Y:S05]  /*02c0*/  @P0 BRA `(.L_x_1) ;  /* 0x0000000000300947 */ /* 0x000fea0003800000 */
[----:B------:R-:W-:Y:S01]  /*02d0*/  IADD3 R0, PT, PT, R16, R17, RZ ;  /* 0x0000001110007210 */ /* 0x000fe20007ffe0ff */
[----:B------:R0:W-:Y:S01]  /*02e0*/  STL.64 [R1], R16 ;  /* 0x0000001001007387 */ /* 0x0001e20000100a00 */
[----:B------:R-:W-:Y:S01]  /*02f0*/  MOV R3, 0x0 ;  /* 0x0000000000037802 */ /* 0x000fe20000000f00 */
[----:B------:R-:W1:Y:S01]  /*0300*/  LDCU.64 UR4, c[0x4][0x8] ;  /* 0x01000100ff0477ac */ /* 0x000e620008000a00 */
[----:B------:R-:W-:Y:S01]  /*0310*/  IMAD.MOV.U32 R6, RZ, RZ, R18 ;  /* 0x000000ffff067224 */ /* 0x000fe200078e0012 */
[----:B------:R0:W-:Y:S01]  /*0320*/  STL [R1+0x8], R0 ;  /* 0x0000080001007387 */ /* 0x0001e20000100800 */
[----:B------:R0:W2:Y:S01]  /*0330*/  LDC.64 R8, c[0x4][R3] ;  /* 0x0100000003087b82 */ /* 0x0000a20000000a00 */
[----:B------:R-:W-:Y:S01]  /*0340*/  MOV R7, R2 ;  /* 0x0000000200077202 */ /* 0x000fe20000000f00 */
[----:B-1----:R-:W-:Y:S01]  /*0350*/  IMAD.U32 R4, RZ, RZ, UR4 ;  /* 0x00000004ff047e24 */ /* 0x002fe2000f8e00ff */
[----:B0-----:R-:W-:-:S07]  /*0360*/  MOV R5, UR5 ;  /* 0x0000000500057c02 */ /* 0x001fce0008000f00 */
[----:B------:R-:W-:-:S07]  /*0370*/  LEPC R20, `(.L_x_1) ;  /* 0x000000001014794e */ /* 0x000fce0000000000 */
[----:B--2---:R-:W-:Y:S05]  /*0380*/  CALL.ABS.NOINC R8 ;  /* 0x0000000008007343 */ /* 0x004fea0003c00000 */
.L_x_1:
[----:B------:R-:W-:Y:S01]  /*0390*/  ISETP.GT.U32.AND P0, PT, R22, 0x3, PT ;  /* 0x000000031600780c */ /* 0x000fe20003f04070 */
[----:B------:R-:W-:Y:S05]  /*03a0*/  WARPSYNC.ALL ;  /* 0x0000000000007948 */ /* 0x000fea0003800000 */
[----:B------:R-:W-:Y:S01]  /*03b0*/  BAR.SYNC.DEFER_BLOCKING 0x0 ;  /* 0x0000000000007b1d */ /* 0x000fe20000010000 */
[----:B------:R-:W-:-:S06]  /*03c0*/  IMAD.MOV.U32 R22, RZ, RZ, R16 ;  /* 0x000000ffff167224 */ /* 0x000fcc00078e0010 */
[----:B------:R-:W-:Y:S05]  /*03d0*/  @P0 BRA `(.L_x_2) ;  /* 0xfffffffc00b00947 */ /* 0x000fea000383ffff */
.L_x_0:
[----:B------:R-:W-:Y:S01]  /*03e0*/  MOV R0, 0x0 ;  /* 0x0000000000007802 */ /* 0x000fe20000000f00 */
[----:B------:R1:W-:Y:S01]  /*03f0*/  STL [R1], R17 ;  /* 0x0000001101007387 */ /* 0x0003e20000100800 */
[----:B------:R-:W2:Y:S01]  /*0400*/  LDCU.64 UR4, c[0x4][0x10] ;  /* 0x01000200ff0477ac */ /* 0x000ea20008000a00 */
[----:B------:R-:W-:Y:S01]  /*0410*/  MOV R6, R18 ;  /* 0x0000001200067202 */ /* 0x000fe20000000f00 */
[----:B0-----:R1:W0:Y:S01]  /*0420*/  LDC.64 R8, c[0x4][R0] ;  /* 0x0100000000087b82 */ /* 0x0012220000000a00 */
[----:B------:R-:W-:Y:S01]  /*0430*/  IMAD.MOV.U32 R7, RZ, RZ, R2 ;  /* 0x000000ffff077224 */ /* 0x000fe200078e0002 */
[----:B--2---:R-:W-:Y:S01]  /*0440*/  MOV R4, UR4 ;  /* 0x0000000400047c02 */ /* 0x004fe20008000f00 */
[----:B-1----:R-:W-:-:S07]  /*0450*/  IMAD.U32 R5, RZ, RZ, UR5 ;  /* 0x00000005ff057e24 */ /* 0x002fce000f8e00ff */
[----:B------:R-:W-:-:S07]  /*0460*/  LEPC R20, `(.L_x_3) ;  /* 0x000000001014794e */ /* 0x000fce0000000000 */
[----:B0-----:R-:W-:Y:S05]  /*0470*/  CALL.ABS.NOINC R8 ;  /* 0x0000000008007343 */ /* 0x001fea0003c00000 */
.L_x_3:
[----:B------:R-:W-:-:S04]  /*0480*/  IADD3 R17, PT, PT, R17, UR36, RZ ;  /* 0x0000002411117c10 */ /* 0x000fc8000fffe0ff */
[----:B------:R-:W-:-:S13]  /*0490*/  ISETP.GE.U32.AND P0, PT, R17, 0x8, PT ;  /* 0x000000081100780c */ /* 0x000fda0003f06070 */
[----:B------:R-:W-:Y:S05]  /*04a0*/  @!P0 BRA `(.L_x_4) ;  /* 0xfffffffc00288947 */ /* 0x000fea000383ffff */
[----:B------:R-:W-:Y:S05]  /*04b0*/  EXIT ;  /* 0x000000000000794d */ /* 0x000fea0003800000 */
.L_x_5:
[----:B------:R-:W-:-:S00]  /*04c0*/  BRA `(.L_x_5) ;  /* 0xfffffffc00fc7947 */ /* 0x000fc0000383ffff */
[----:B------:R-:W-:-:S00]  /*04d0*/  NOP ;  /* 0x0000000000007918 */ /* 0x000fc00000000000 */
        /* <DEDUP_REMOVED lines=10> */
.L_x_6:


//--------------------- .nv.global.init           --------------------------
	.section	.nv.global.init,"aw",@progbits
.nv.global.init:
	.type		$str$1,@object
	.size		$str$1,($str - $str$1)
$str$1:
        /*0000*/ 	.byte	0x25, 0x64, 0x0a, 0x00
	.type		$str,@object
	.size		$str,(.L_0 - $str)
$str:
        /*0004*/ 	.byte	0x25, 0x64, 0x20, 0x25, 0x64, 0x20, 0x25, 0x64, 0x0a, 0x00
.L_0:


//--------------------- .nv.shared.reserved.0     --------------------------
	.section	.nv.shared.reserved.0,"aw",@nobits
	.weak		__nv_reservedSMEM_offset_0_alias
	.size		__nv_reservedSMEM_offset_0_alias, 0, 64
	.other		__nv_reservedSMEM_offset_0_alias,@"STO_CUDA_RESERVED_SHARED STV_DEFAULT"
__nv_reservedSMEM_offset_0_alias:
	.zero		0
	.zero		64


//--------------------- .nv.constant0._Z3dotPiS_S_S_ --------------------------
	.section	.nv.constant0._Z3dotPiS_S_S_,"a",@progbits
	.sectionflags	@""
	.align	4
.nv.constant0._Z3dotPiS_S_S_:
	.zero		928


//--------------------- SYMBOLS --------------------------

	.type		.nv.reservedSmem.offset0,@object
	.size		.nv.reservedSmem.offset0,0x4
	.type		vprintf,@function
